//
// Generated by NVIDIA NVVM Compiler
//
// Compiler Build ID: CL-36424714
// Cuda compilation tools, release 13.0, V13.0.88
// Based on NVVM 20.0.0
//

.version 9.0
.target sm_100
.address_size 64

	// .globl	_Z29nearestNeighbourInterpolationPK6CPixelPS_PK5SSizeS5_

.visible .entry _Z29nearestNeighbourInterpolationPK6CPixelPS_PK5SSizeS5_(
	.param .u64 .ptr .align 1 _Z29nearestNeighbourInterpolationPK6CPixelPS_PK5SSizeS5__param_0,
	.param .u64 .ptr .align 1 _Z29nearestNeighbourInterpolationPK6CPixelPS_PK5SSizeS5__param_1,
	.param .u64 .ptr .align 1 _Z29nearestNeighbourInterpolationPK6CPixelPS_PK5SSizeS5__param_2,
	.param .u64 .ptr .align 1 _Z29nearestNeighbourInterpolationPK6CPixelPS_PK5SSizeS5__param_3
)
{
	.reg .pred 	%p<2>;
	.reg .b32 	%r<19>;
	.reg .b32 	%f<11>;
	.reg .b64 	%rd<13>;

	ld.param.u64 	%rd2, [_Z29nearestNeighbourInterpolationPK6CPixelPS_PK5SSizeS5__param_0];
	ld.param.u64 	%rd3, [_Z29nearestNeighbourInterpolationPK6CPixelPS_PK5SSizeS5__param_1];
	ld.param.u64 	%rd4, [_Z29nearestNeighbourInterpolationPK6CPixelPS_PK5SSizeS5__param_2];
	ld.param.u64 	%rd5, [_Z29nearestNeighbourInterpolationPK6CPixelPS_PK5SSizeS5__param_3];
	cvta.to.global.u64 	%rd1, %rd4;
	cvta.to.global.u64 	%rd6, %rd5;
	ld.global.u32 	%r1, [%rd6];
	ld.global.u32 	%r2, [%rd6+4];
	mov.u32 	%r4, %tid.x;
	mov.u32 	%r5, %ctaid.x;
	mov.u32 	%r6, %ntid.x;
	mad.lo.s32 	%r3, %r5, %r6, %r4;
	mul.lo.s32 	%r7, %r2, %r1;
	setp.ge.s32 	%p1, %r3, %r7;
	@%p1 bra 	$L__BB0_2;
	ld.global.u32 	%r8, [%rd1];
	ld.global.u32 	%r9, [%rd1+4];
	cvta.to.global.u64 	%rd7, %rd2;
	cvta.to.global.u64 	%rd8, %rd3;
	div.s32 	%r10, %r3, %r1;
	mul.lo.s32 	%r11, %r10, %r1;
	sub.s32 	%r12, %r3, %r11;
	cvt.rn.f32.s32 	%f1, %r12;
	cvt.rn.f32.s32 	%f2, %r8;
	cvt.rn.f32.s32 	%f3, %r1;
	div.rn.f32 	%f4, %f3, %f2;
	div.rn.f32 	%f5, %f1, %f4;
	cvt.rzi.s32.f32 	%r13, %f5;
	cvt.rn.f32.s32 	%f6, %r10;
	cvt.rn.f32.s32 	%f7, %r9;
	cvt.rn.f32.s32 	%f8, %r2;
	div.rn.f32 	%f9, %f8, %f7;
	div.rn.f32 	%f10, %f6, %f9;
	cvt.rzi.s32.f32 	%r14, %f10;
	mad.lo.s32 	%r15, %r14, %r8, %r13;
	mul.wide.s32 	%rd9, %r3, 12;
	add.s64 	%rd10, %rd8, %rd9;
	mul.wide.s32 	%rd11, %r15, 12;
	add.s64 	%rd12, %rd7, %rd11;
	ld.global.u32 	%r16, [%rd12];
	ld.global.u32 	%r17, [%rd12+4];
	ld.global.u32 	%r18, [%rd12+8];
	st.global.u32 	[%rd10], %r16;
	st.global.u32 	[%rd10+4], %r17;
	st.global.u32 	[%rd10+8], %r18;
$L__BB0_2:
	ret;

}


// ===== COMPILED SASS (sm_100) =====

	.target	sm_100

	.elftype	@"ET_EXEC"


//--------------------- .note.nv.tkinfo           --------------------------
	.section	.note.nv.tkinfo,"",@"SHT_NOTE"
	.sectionflags	@"SHF_NOTE_NV_TKINFO"
	.tkinfo
        /*0018*/ 	.word	0x00000002
        /*0030*/ 	.string	""
        /*0030*/ 	.string	"ptxas"
        /*0030*/ 	.string	"Cuda compilation tools, release 13.0, V13.0.88"
        /*0030*/ 	.string	"Build cuda_13.0.r13.0/compiler.36424714_0"
        /*0030*/ 	.string	"-arch sm_100 -m 64 "



//--------------------- .note.nv.cuinfo           --------------------------
	.section	.note.nv.cuinfo,"",@"SHT_NOTE"
	.sectionflags	@"SHF_NOTE_NV_CUINFO"
        /*0018*/ 	.short	0x0002
        /*001a*/ 	.short	0x0064
        /*001c*/ 	.short	0x0082
	.zero		2


//--------------------- .nv.info                  --------------------------
	.section	.nv.info,"",@"SHT_CUDA_INFO"
	.align	4


	//----- nvinfo : EIATTR_REGCOUNT
	.align		4
        /*0000*/ 	.byte	0x04, 0x2f
        /*0002*/ 	.short	(.L_1 - .L_0)
	.align		4
.L_0:
        /*0004*/ 	.word	index@(_Z29nearestNeighbourInterpolationPK6CPixelPS_PK5SSizeS5_)
        /*0008*/ 	.word	0x00000015


	//----- nvinfo : EIATTR_FRAME_SIZE
	.align		4
.L_1:
        /*000c*/ 	.byte	0x04, 0x11
        /*000e*/ 	.short	(.L_3 - .L_2)
	.align		4
.L_2:
        /*0010*/ 	.word	index@($__internal_0_$__cuda_sm3x_div_rn_noftz_f32_slowpath)
        /*0014*/ 	.word	0x00000000


	//----- nvinfo : EIATTR_FRAME_SIZE
	.align		4
.L_3:
        /*0018*/ 	.byte	0x04, 0x11
        /*001a*/ 	.short	(.L_5 - .L_4)
	.align		4
.L_4:
        /*001c*/ 	.word	index@(_Z29nearestNeighbourInterpolationPK6CPixelPS_PK5SSizeS5_)
        /*0020*/ 	.word	0x00000000


	//----- nvinfo : EIATTR_MIN_STACK_SIZE
	.align		4
.L_5:
        /*0024*/ 	.byte	0x04, 0x12
        /*0026*/ 	.short	(.L_7 - .L_6)
	.align		4
.L_6:
        /*0028*/ 	.word	index@(_Z29nearestNeighbourInterpolationPK6CPixelPS_PK5SSizeS5_)
        /*002c*/ 	.word	0x00000000
.L_7:


//--------------------- .nv.compat                --------------------------
	.section	.nv.compat,"",@"SHT_CUDA_COMPAT_INFO"
	.align	4
        /*0000*/ 	.byte	0x02, 0x09, 0x00, 0x00, 0x02, 0x02, 0x01, 0x00, 0x02, 0x05, 0x05, 0x00, 0x03, 0x07, 0x01, 0x01
        /*0010*/ 	.byte	0x02, 0x03, 0x00, 0x00, 0x02, 0x06, 0x01, 0x00, 0x04, 0x0b, 0x08, 0x00, 0x01, 0x00, 0x00, 0x00
        /*0020*/ 	.byte	0x00, 0x00, 0x00, 0x00


//--------------------- .nv.info._Z29nearestNeighbourInterpolationPK6CPixelPS_PK5SSizeS5_ --------------------------
	.section	.nv.info._Z29nearestNeighbourInterpolationPK6CPixelPS_PK5SSizeS5_,"",@"SHT_CUDA_INFO"
	.sectionflags	@""
	.align	4


	//----- nvinfo : EIATTR_CUDA_API_VERSION
	.align		4
        /*0000*/ 	.byte	0x04, 0x37
        /*0002*/ 	.short	(.L_9 - .L_8)
.L_8:
        /*0004*/ 	.word	0x00000082


	//----- nvinfo : EIATTR_KPARAM_INFO
	.align		4
.L_9:
        /*0008*/ 	.byte	0x04, 0x17
        /*000a*/ 	.short	(.L_11 - .L_10)
.L_10:
        /*000c*/ 	.word	0x00000000
        /*0010*/ 	.short	0x0003
        /*0012*/ 	.short	0x0018
        /*0014*/ 	.byte	0x00, 0xf5, 0x21, 0x00


	//----- nvinfo : EIATTR_KPARAM_INFO
	.align		4
.L_11:
        /*0018*/ 	.byte	0x04, 0x17
        /*001a*/ 	.short	(.L_13 - .L_12)
.L_12:
        /*001c*/ 	.word	0x00000000
        /*0020*/ 	.short	0x0002
        /*0022*/ 	.short	0x0010
        /*0024*/ 	.byte	0x00, 0xf5, 0x21, 0x00


	//----- nvinfo : EIATTR_KPARAM_INFO
	.align		4
.L_13:
        /*0028*/ 	.byte	0x04, 0x17
        /*002a*/ 	.short	(.L_15 - .L_14)
.L_14:
        /*002c*/ 	.word	0x00000000
        /*0030*/ 	.short	0x0001
        /*0032*/ 	.short	0x0008
        /*0034*/ 	.byte	0x00, 0xf5, 0x21, 0x00


	//----- nvinfo : EIATTR_KPARAM_INFO
	.align		4
.L_15:
        /*0038*/ 	.byte	0x04, 0x17
        /*003a*/ 	.short	(.L_17 - .L_16)
.L_16:
        /*003c*/ 	.word	0x00000000
        /*0040*/ 	.short	0x0000
        /*0042*/ 	.short	0x0000
        /*0044*/ 	.byte	0x00, 0xf5, 0x21, 0x00


	//----- nvinfo : EIATTR_SPARSE_MMA_MASK
	.align		4
.L_17:
        /*0048*/ 	.byte	0x03, 0x50
        /*004a*/ 	.short	0x0000


	//----- nvinfo : EIATTR_MAXREG_COUNT
	.align		4
        /*004c*/ 	.byte	0x03, 0x1b
        /*004e*/ 	.short	0x00ff


	//----- nvinfo : EIATTR_MERCURY_ISA_VERSION
	.align		4
        /*0050*/ 	.byte	0x03, 0x5f
        /*0052*/ 	.short	0x0101


	//----- nvinfo : EIATTR_VRC_CTA_INIT_COUNT
	.align		4
        /*0054*/ 	.byte	0x02, 0x4a
	.zero		1
	.zero		1


	//----- nvinfo : EIATTR_EXIT_INSTR_OFFSETS
	.align		4
        /*0058*/ 	.byte	0x04, 0x1c
        /*005a*/ 	.short	(.L_19 - .L_18)


	//   ....[0]....
.L_18:
        /*005c*/ 	.word	0x000000b0


	//   ....[1]....
        /*0060*/ 	.word	0x00000700


	//----- nvinfo : EIATTR_CRS_STACK_SIZE
	.align		4
.L_19:
        /*0064*/ 	.byte	0x04, 0x1e
        /*0066*/ 	.short	(.L_21 - .L_20)
.L_20:
        /*0068*/ 	.word	0x00000000


	//----- nvinfo : EIATTR_CBANK_PARAM_SIZE
	.align		4
.L_21:
        /*006c*/ 	.byte	0x03, 0x19
        /*006e*/ 	.short	0x0020


	//----- nvinfo : EIATTR_PARAM_CBANK
	.align		4
        /*0070*/ 	.byte	0x04, 0x0a
        /*0072*/ 	.short	(.L_23 - .L_22)
	.align		4
.L_22:
        /*0074*/ 	.word	index@(.nv.constant0._Z29nearestNeighbourInterpolationPK6CPixelPS_PK5SSizeS5_)
        /*0078*/ 	.short	0x0380
        /*007a*/ 	.short	0x0020


	//----- nvinfo : EIATTR_SW_WAR
	.align		4
.L_23:
        /*007c*/ 	.byte	0x04, 0x36
        /*007e*/ 	.short	(.L_25 - .L_24)
.L_24:
        /*0080*/ 	.word	0x00000008
.L_25:


//--------------------- .nv.callgraph             --------------------------
	.section	.nv.callgraph,"",@"SHT_CUDA_CALLGRAPH"
	.align	4
	.sectionentsize	8
	.align		4
        /*0000*/ 	.word	0x00000000
	.align		4
        /*0004*/ 	.word	0xffffffff
	.align		4
        /*0008*/ 	.word	0x00000000
	.align		4
        /*000c*/ 	.word	0xfffffffe
	.align		4
        /*0010*/ 	.word	0x00000000
	.align		4
        /*0014*/ 	.word	0xfffffffd
	.align		4
        /*0018*/ 	.word	0x00000000
	.align		4
        /*001c*/ 	.word	0xfffffffc


//--------------------- .text._Z29nearestNeighbourInterpolationPK6CPixelPS_PK5SSizeS5_ --------------------------
	.section	.text._Z29nearestNeighbourInterpolationPK6CPixelPS_PK5SSizeS5_,"ax",@progbits
	.align	128
        .global         _Z29nearestNeighbourInterpolationPK6CPixelPS_PK5SSizeS5_
        .type           _Z29nearestNeighbourInterpolationPK6CPixelPS_PK5SSizeS5_,@function
        .size           _Z29nearestNeighbourInterpolationPK6CPixelPS_PK5SSizeS5_,(.L_x_18 - _Z29nearestNeighbourInterpolationPK6CPixelPS_PK5SSizeS5_)
        .other          _Z29nearestNeighbourInterpolationPK6CPixelPS_PK5SSizeS5_,@"STO_CUDA_ENTRY STV_DEFAULT"
_Z29nearestNeighbourInterpolationPK6CPixelPS_PK5SSizeS5_:
.text._Z29nearestNeighbourInterpolationPK6CPixelPS_PK5SSizeS5_:
[----:B------:R-:W-:Y:S08]  /*0000*/  LDC R1, c[0x0][0x37c] ;  /* 0x0000df00ff017b82 */ /* 0x000ff00000000800 */
[----:B------:R-:W0:Y:S01]  /*0010*/  LDC.64 R8, c[0x0][0x398] ;  /* 0x0000e600ff087b82 */ /* 0x000e220000000a00 */
[----:B------:R-:W0:Y:S02]  /*0020*/  LDCU.64 UR4, c[0x0][0x358] ;  /* 0x00006b00ff0477ac */ /* 0x000e240008000a00 */
[----:B0-----:R-:W2:Y:S04]  /*0030*/  LDG.E R3, desc[UR4][R8.64] ;  /* 0x0000000408037981 */ /* 0x001ea8000c1e1900 */
[----:B------:R-:W2:Y:S01]  /*0040*/  LDG.E R6, desc[UR4][R8.64+0x4] ;  /* 0x0000040408067981 */ /* 0x000ea2000c1e1900 */
[----:B------:R-:W0:Y:S01]  /*0050*/  S2UR UR6, SR_CTAID.X ;  /* 0x00000000000679c3 */ /* 0x000e220000002500 */
[----:B------:R-:W0:Y:S07]  /*0060*/  S2R R4, SR_TID.X ;  /* 0x0000000000047919 */ /* 0x000e2e0000002100 */
[----:B------:R-:W0:Y:S02]  /*0070*/  LDC R5, c[0x0][0x360] ;  /* 0x0000d800ff057b82 */ /* 0x000e240000000800 */
[----:B0-----:R-:W-:-:S02]  /*0080*/  IMAD R4, R5, UR6, R4 ;  /* 0x0000000605047c24 */ /* 0x001fc4000f8e0204 */
[----:B--2---:R-:W-:-:S05]  /*0090*/  IMAD R5, R3, R6, RZ ;  /* 0x0000000603057224 */ /* 0x004fca00078e02ff */
[----:B------:R-:W-:-:S13]  /*00a0*/  ISETP.GE.AND P0, PT, R4, R5, PT ;  /* 0x000000050400720c */ /* 0x000fda0003f06270 */
[----:B------:R-:W-:Y:S05]  /*00b0*/  @P0 EXIT ;  /* 0x000000000000094d */ /* 0x000fea0003800000 */
[----:B------:R-:W0:Y:S02]  /*00c0*/  LDC.64 R8, c[0x0][0x390] ;  /* 0x0000e400ff087b82 */ /* 0x000e240000000a00 */
[----:B0-----:R-:W2:Y:S01]  /*00d0*/  LDG.E R5, desc[UR4][R8.64] ;  /* 0x0000000408057981 */ /* 0x001ea2000c1e1900 */
[----:B------:R-:W-:-:S03]  /*00e0*/  IABS R13, R3 ;  /* 0x00000003000d7213 */ /* 0x000fc60000000000 */
[----:B------:R0:W5:Y:S01]  /*00f0*/  LDG.E R7, desc[UR4][R8.64+0x4] ;  /* 0x0000040408077981 */ /* 0x000162000c1e1900 */
[----:B------:R-:W1:Y:S01]  /*0100*/  I2F.RP R0, R13 ;  /* 0x0000000d00007306 */ /* 0x000e620000209400 */
[----:B0-----:R-:W-:-:S05]  /*0110*/  IABS R8, R3 ;  /* 0x0000000300087213 */ /* 0x001fca0000000000 */
[----:B------:R-:W-:Y:S02]  /*0120*/  IMAD.MOV R9, RZ, RZ, -R8 ;  /* 0x000000ffff097224 */ /* 0x000fe400078e0a08 */
[----:B-1----:R-:W0:Y:S02]  /*0130*/  MUFU.RCP R0, R0 ;  /* 0x0000000000007308 */ /* 0x002e240000001000 */
[----:B0-----:R-:W-:-:S06]  /*0140*/  VIADD R10, R0, 0xffffffe ;  /* 0x0ffffffe000a7836 */ /* 0x001fcc0000000000 */
[----:B------:R0:W1:Y:S02]  /*0150*/  F2I.FTZ.U32.TRUNC.NTZ R11, R10 ;  /* 0x0000000a000b7305 */ /* 0x000064000021f000 */
[----:B0-----:R-:W-:Y:S02]  /*0160*/  IMAD.MOV.U32 R10, RZ, RZ, RZ ;  /* 0x000000ffff0a7224 */ /* 0x001fe400078e00ff */
[----:B-1----:R-:W-:-:S04]  /*0170*/  IMAD.MOV R2, RZ, RZ, -R11 ;  /* 0x000000ffff027224 */ /* 0x002fc800078e0a0b */
[----:B------:R-:W-:Y:S01]  /*0180*/  IMAD R15, R2, R13, RZ ;  /* 0x0000000d020f7224 */ /* 0x000fe200078e02ff */
[----:B------:R-:W-:-:S03]  /*0190*/  IABS R2, R4 ;  /* 0x0000000400027213 */ /* 0x000fc60000000000 */
[----:B------:R-:W-:-:S06]  /*01a0*/  IMAD.HI.U32 R11, R11, R15, R10 ;  /* 0x0000000f0b0b7227 */ /* 0x000fcc00078e000a */
[----:B------:R-:W-:-:S04]  /*01b0*/  IMAD.HI.U32 R8, R11, R2, RZ ;  /* 0x000000020b087227 */ /* 0x000fc800078e00ff */
[----:B------:R-:W-:Y:S01]  /*01c0*/  IMAD R0, R8, R9, R2 ;  /* 0x0000000908007224 */ /* 0x000fe200078e0202 */
[----:B------:R-:W-:-:S04]  /*01d0*/  LOP3.LUT R2, R4, R3, RZ, 0x3c, !PT ;  /* 0x0000000304027212 */ /* 0x000fc800078e3cff */
[----:B------:R-:W-:Y:S02]  /*01e0*/  ISETP.GT.U32.AND P2, PT, R13, R0, PT ;  /* 0x000000000d00720c */ /* 0x000fe40003f44070 */
[----:B------:R-:W-:Y:S02]  /*01f0*/  ISETP.GE.AND P1, PT, R2, RZ, PT ;  /* 0x000000ff0200720c */ /* 0x000fe40003f26270 */
[----:B------:R-:W-:-:S09]  /*0200*/  I2FP.F32.S32 R2, R3 ;  /* 0x0000000300027245 */ /* 0x000fd20000201400 */
[----:B------:R-:W-:Y:S01]  /*0210*/  @!P2 IMAD.IADD R0, R0, 0x1, -R13 ;  /* 0x000000010000a824 */ /* 0x000fe200078e0a0d */
[----:B------:R-:W-:Y:S02]  /*0220*/  @!P2 IADD3 R8, PT, PT, R8, 0x1, RZ ;  /* 0x000000010808a810 */ /* 0x000fe40007ffe0ff */
[----:B------:R-:W-:Y:S02]  /*0230*/  ISETP.NE.AND P2, PT, R3, RZ, PT ;  /* 0x000000ff0300720c */ /* 0x000fe40003f45270 */
[----:B------:R-:W-:-:S13]  /*0240*/  ISETP.GE.U32.AND P0, PT, R0, R13, PT ;  /* 0x0000000d0000720c */ /* 0x000fda0003f06070 */
[----:B------:R-:W-:-:S04]  /*0250*/  @P0 VIADD R8, R8, 0x1 ;  /* 0x0000000108080836 */ /* 0x000fc80000000000 */
[----:B------:R-:W-:Y:S01]  /*0260*/  @!P1 IMAD.MOV R8, RZ, RZ, -R8 ;  /* 0x000000ffff089224 */ /* 0x000fe200078e0a08 */
[----:B------:R-:W-:Y:S02]  /*0270*/  @!P2 LOP3.LUT R8, RZ, R3, RZ, 0x33, !PT ;  /* 0x00000003ff08a212 */ /* 0x000fe400078e33ff */
[----:B--2---:R-:W-:-:S04]  /*0280*/  I2FP.F32.S32 R9, R5 ;  /* 0x0000000500097245 */ /* 0x004fc80000201400 */
[----:B------:R-:W0:Y:S08]  /*0290*/  MUFU.RCP R0, R9 ;  /* 0x0000000900007308 */ /* 0x000e300000001000 */
[----:B------:R-:W1:Y:S01]  /*02a0*/  FCHK P0, R2, R9 ;  /* 0x0000000902007302 */ /* 0x000e620000000000 */
[----:B0-----:R-:W-:-:S04]  /*02b0*/  FFMA R11, -R9, R0, 1 ;  /* 0x3f800000090b7423 */ /* 0x001fc80000000100 */
[----:B------:R-:W-:Y:S01]  /*02c0*/  FFMA R11, R0, R11, R0 ;  /* 0x0000000b000b7223 */ /* 0x000fe20000000000 */
[----:B------:R-:W-:-:S03]  /*02d0*/  IMAD.MOV R0, RZ, RZ, -R8 ;  /* 0x000000ffff007224 */ /* 0x000fc600078e0a08 */
[----:B------:R-:W-:Y:S01]  /*02e0*/  FFMA R10, R2, R11, RZ ;  /* 0x0000000b020a7223 */ /* 0x000fe200000000ff */
[----:B------:R-:W-:-:S03]  /*02f0*/  IMAD R0, R3, R0, R4 ;  /* 0x0000000003007224 */ /* 0x000fc600078e0204 */
[----:B------:R-:W-:Y:S02]  /*0300*/  FFMA R3, -R9, R10, R2 ;  /* 0x0000000a09037223 */ /* 0x000fe40000000102 */
[----:B------:R-:W-:Y:S02]  /*0310*/  I2FP.F32.S32 R0, R0 ;  /* 0x0000000000007245 */ /* 0x000fe40000201400 */
[----:B------:R-:W-:Y:S01]  /*0320*/  FFMA R3, R11, R3, R10 ;  /* 0x000000030b037223 */ /* 0x000fe2000000000a */
[----:B-1----:R-:W-:Y:S06]  /*0330*/  @!P0 BRA `(.L_x_0) ;  /* 0x0000000000108947 */ /* 0x002fec0003800000 */
[----:B------:R-:W-:Y:S01]  /*0340*/  IMAD.MOV.U32 R3, RZ, RZ, R9 ;  /* 0x000000ffff037224 */ /* 0x000fe200078e0009 */
[----:B------:R-:W-:-:S07]  /*0350*/  MOV R12, 0x370 ;  /* 0x00000370000c7802 */ /* 0x000fce0000000f00 */
[----:B-----5:R-:W-:Y:S05]  /*0360*/  CALL.REL.NOINC `($__internal_0_$__cuda_sm3x_div_rn_noftz_f32_slowpath) ;  /* 0x0000000000e87944 */ /* 0x020fea0003c00000 */
[----:B------:R-:W-:-:S07]  /*0370*/  MOV R3, R2 ;  /* 0x0000000200037202 */ /* 0x000fce0000000f00 */
.L_x_0:
[----:B------:R-:W0:Y:S01]  /*0380*/  MUFU.RCP R2, R3 ;  /* 0x0000000300027308 */ /* 0x000e220000001000 */
[----:B------:R-:W-:Y:S07]  /*0390*/  BSSY.RECONVERGENT B0, `(.L_x_1) ;  /* 0x000000c000007945 */ /* 0x000fee0003800200 */
[----:B------:R-:W1:Y:S01]  /*03a0*/  FCHK P0, R0, R3 ;  /* 0x0000000300007302 */ /* 0x000e620000000000 */
[----:B0-----:R-:W-:-:S04]  /*03b0*/  FFMA R9, R2, -R3, 1 ;  /* 0x3f80000002097423 */ /* 0x001fc80000000803 */
[----:B------:R-:W-:-:S04]  /*03c0*/  FFMA R9, R2, R9, R2 ;  /* 0x0000000902097223 */ /* 0x000fc80000000002 */
[----:B------:R-:W-:-:S04]  /*03d0*/  FFMA R2, R0, R9, RZ ;  /* 0x0000000900027223 */ /* 0x000fc800000000ff */
[----:B------:R-:W-:-:S04]  /*03e0*/  FFMA R10, R2, -R3, R0 ;  /* 0x80000003020a7223 */ /* 0x000fc80000000000 */
[----:B------:R-:W-:Y:S01]  /*03f0*/  FFMA R10, R9, R10, R2 ;  /* 0x0000000a090a7223 */ /* 0x000fe20000000002 */
[----:B-1----:R-:W-:Y:S06]  /*0400*/  @!P0 BRA `(.L_x_2) ;  /* 0x0000000000108947 */ /* 0x002fec0003800000 */
[----:B------:R-:W-:Y:S01]  /*0410*/  IMAD.MOV.U32 R2, RZ, RZ, R0 ;  /* 0x000000ffff027224 */ /* 0x000fe200078e0000 */
[----:B------:R-:W-:-:S07]  /*0420*/  MOV R12, 0x440 ;  /* 0x00000440000c7802 */ /* 0x000fce0000000f00 */
[----:B-----5:R-:W-:Y:S05]  /*0430*/  CALL.REL.NOINC `($__internal_0_$__cuda_sm3x_div_rn_noftz_f32_slowpath) ;  /* 0x0000000000b47944 */ /* 0x020fea0003c00000 */
[----:B------:R-:W-:-:S07]  /*0440*/  IMAD.MOV.U32 R10, RZ, RZ, R2 ;  /* 0x000000ffff0a7224 */ /* 0x000fce00078e0002 */
.L_x_2:
[----:B------:R-:W-:Y:S05]  /*0450*/  BSYNC.RECONVERGENT B0 ;  /* 0x0000000000007941 */ /* 0x000fea0003800200 */
.L_x_1:
[----:B-----5:R-:W-:Y:S01]  /*0460*/  I2FP.F32.S32 R3, R7 ;  /* 0x0000000700037245 */ /* 0x020fe20000201400 */
[----:B------:R-:W-:Y:S01]  /*0470*/  F2I.TRUNC.NTZ R10, R10 ;  /* 0x0000000a000a7305 */ /* 0x000fe2000020f100 */
[----:B------:R-:W-:-:S07]  /*0480*/  I2FP.F32.S32 R2, R6 ;  /* 0x0000000600027245 */ /* 0x000fce0000201400 */
[----:B------:R-:W0:Y:S08]  /*0490*/  MUFU.RCP R0, R3 ;  /* 0x0000000300007308 */ /* 0x000e300000001000 */
[----:B------:R-:W1:Y:S01]  /*04a0*/  FCHK P0, R2, R3 ;  /* 0x0000000302007302 */ /* 0x000e620000000000 */
[----:B0-----:R-:W-:-:S04]  /*04b0*/  FFMA R7, -R3, R0, 1 ;  /* 0x3f80000003077423 */ /* 0x001fc80000000100 */
[----:B------:R-:W-:-:S04]  /*04c0*/  FFMA R7, R0, R7, R0 ;  /* 0x0000000700077223 */ /* 0x000fc80000000000 */
[----:B------:R-:W-:-:S04]  /*04d0*/  FFMA R0, R2, R7, RZ ;  /* 0x0000000702007223 */ /* 0x000fc800000000ff */
[----:B------:R-:W-:-:S04]  /*04e0*/  FFMA R6, -R3, R0, R2 ;  /* 0x0000000003067223 */ /* 0x000fc80000000102 */
[----:B------:R-:W-:Y:S01]  /*04f0*/  FFMA R7, R7, R6, R0 ;  /* 0x0000000607077223 */ /* 0x000fe20000000000 */
[----:B------:R-:W-:Y:S01]  /*0500*/  I2FP.F32.S32 R0, R8 ;  /* 0x0000000800007245 */ /* 0x000fe20000201400 */
[----:B-1----:R-:W-:Y:S06]  /*0510*/  @!P0 BRA `(.L_x_3) ;  /* 0x00000000000c8947 */ /* 0x002fec0003800000 */
[----:B------:R-:W-:-:S07]  /*0520*/  MOV R12, 0x540 ;  /* 0x00000540000c7802 */ /* 0x000fce0000000f00 */
[----:B------:R-:W-:Y:S05]  /*0530*/  CALL.REL.NOINC `($__internal_0_$__cuda_sm3x_div_rn_noftz_f32_slowpath) ;  /* 0x0000000000747944 */ /* 0x000fea0003c00000 */
[----:B------:R-:W-:-:S07]  /*0540*/  IMAD.MOV.U32 R7, RZ, RZ, R2 ;  /* 0x000000ffff077224 */ /* 0x000fce00078e0002 */
.L_x_3:
        /* <DEDUP_REMOVED lines=10> */
[----:B------:R-:W-:Y:S02]  /*05f0*/  MOV R3, R7 ;  /* 0x0000000700037202 */ /* 0x000fe40000000f00 */
[----:B------:R-:W-:-:S07]  /*0600*/  MOV R12, 0x620 ;  /* 0x00000620000c7802 */ /* 0x000fce0000000f00 */
[----:B------:R-:W-:Y:S05]  /*0610*/  CALL.REL.NOINC `($__internal_0_$__cuda_sm3x_div_rn_noftz_f32_slowpath) ;  /* 0x00000000003c7944 */ /* 0x000fea0003c00000 */
[----:B------:R-:W-:-:S07]  /*0620*/  IMAD.MOV.U32 R8, RZ, RZ, R2 ;  /* 0x000000ffff087224 */ /* 0x000fce00078e0002 */
.L_x_5:
[----:B------:R-:W-:Y:S05]  /*0630*/  BSYNC.RECONVERGENT B0 ;  /* 0x0000000000007941 */ /* 0x000fea0003800200 */
.L_x_4:
[----:B------:R-:W0:Y:S01]  /*0640*/  LDC.64 R2, c[0x0][0x380] ;  /* 0x0000e000ff027b82 */ /* 0x000e220000000a00 */
[----:B------:R-:W1:Y:S07]  /*0650*/  F2I.TRUNC.NTZ R8, R8 ;  /* 0x0000000800087305 */ /* 0x000e6e000020f100 */
[----:B------:R-:W2:Y:S01]  /*0660*/  LDC.64 R6, c[0x0][0x388] ;  /* 0x0000e200ff067b82 */ /* 0x000ea20000000a00 */
[----:B-1----:R-:W-:-:S04]  /*0670*/  IMAD R5, R5, R8, R10 ;  /* 0x0000000805057224 */ /* 0x002fc800078e020a */
[----:B0-----:R-:W-:-:S05]  /*0680*/  IMAD.WIDE R2, R5, 0xc, R2 ;  /* 0x0000000c05027825 */ /* 0x001fca00078e0202 */
[----:B------:R-:W3:Y:S04]  /*0690*/  LDG.E R9, desc[UR4][R2.64] ;  /* 0x0000000402097981 */ /* 0x000ee8000c1e1900 */
[----:B------:R-:W4:Y:S04]  /*06a0*/  LDG.E R11, desc[UR4][R2.64+0x4] ;  /* 0x00000404020b7981 */ /* 0x000f28000c1e1900 */
[----:B------:R-:W5:Y:S01]  /*06b0*/  LDG.E R13, desc[UR4][R2.64+0x8] ;  /* 0x00000804020d7981 */ /* 0x000f62000c1e1900 */
[----:B--2---:R-:W-:-:S05]  /*06c0*/  IMAD.WIDE R4, R4, 0xc, R6 ;  /* 0x0000000c04047825 */ /* 0x004fca00078e0206 */
[----:B---3--:R-:W-:Y:S04]  /*06d0*/  STG.E desc[UR4][R4.64], R9 ;  /* 0x0000000904007986 */ /* 0x008fe8000c101904 */
[----:B----4-:R-:W-:Y:S04]  /*06e0*/  STG.E desc[UR4][R4.64+0x4], R11 ;  /* 0x0000040b04007986 */ /* 0x010fe8000c101904 */
[----:B-----5:R-:W-:Y:S01]  /*06f0*/  STG.E desc[UR4][R4.64+0x8], R13 ;  /* 0x0000080d04007986 */ /* 0x020fe2000c101904 */
[----:B------:R-:W-:Y:S05]  /*0700*/  EXIT ;  /* 0x000000000000794d */ /* 0x000fea0003800000 */
        .weak           $__internal_0_$__cuda_sm3x_div_rn_noftz_f32_slowpath
        .type           $__internal_0_$__cuda_sm3x_div_rn_noftz_f32_slowpath,@function
        .size           $__internal_0_$__cuda_sm3x_div_rn_noftz_f32_slowpath,(.L_x_18 - $__internal_0_$__cuda_sm3x_div_rn_noftz_f32_slowpath)
$__internal_0_$__cuda_sm3x_div_rn_noftz_f32_slowpath:
[----:B------:R-:W-:Y:S01]  /*0710*/  SHF.R.U32.HI R11, RZ, 0x17, R3 ;  /* 0x00000017ff0b7819 */ /* 0x000fe20000011603 */
[----:B------:R-:W-:Y:S01]  /*0720*/  BSSY.RECONVERGENT B1, `(.L_x_6) ;  /* 0x0000062000017945 */ /* 0x000fe20003800200 */
[----:B------:R-:W-:Y:S02]  /*0730*/  SHF.R.U32.HI R9, RZ, 0x17, R2 ;  /* 0x00000017ff097819 */ /* 0x000fe40000011602 */
[----:B------:R-:W-:Y:S02]  /*0740*/  LOP3.LUT R11, R11, 0xff, RZ, 0xc0, !PT ;  /* 0x000000ff0b0b7812 */ /* 0x000fe400078ec0ff */
[----:B------:R-:W-:-:S03]  /*0750*/  LOP3.LUT R16, R9, 0xff, RZ, 0xc0, !PT ;  /* 0x000000ff09107812 */ /* 0x000fc600078ec0ff */
[----:B------:R-:W-:Y:S02]  /*0760*/  VIADD R14, R11, 0xffffffff ;  /* 0xffffffff0b0e7836 */ /* 0x000fe40000000000 */
[----:B------:R-:W-:-:S03]  /*0770*/  VIADD R13, R16, 0xffffffff ;  /* 0xffffffff100d7836 */ /* 0x000fc60000000000 */
[----:B------:R-:W-:-:S04]  /*0780*/  ISETP.GT.U32.AND P0, PT, R14, 0xfd, PT ;  /* 0x000000fd0e00780c */ /* 0x000fc80003f04070 */
[----:B------:R-:W-:-:S13]  /*0790*/  ISETP.GT.U32.OR P0, PT, R13, 0xfd, P0 ;  /* 0x000000fd0d00780c */ /* 0x000fda0000704470 */
[----:B------:R-:W-:Y:S01]  /*07a0*/  @!P0 IMAD.MOV.U32 R9, RZ, RZ, RZ ;  /* 0x000000ffff098224 */ /* 0x000fe200078e00ff */
[----:B------:R-:W-:Y:S06]  /*07b0*/  @!P0 BRA `(.L_x_7) ;  /* 0x00000000005c8947 */ /* 0x000fec0003800000 */
[----:B------:R-:W-:Y:S02]  /*07c0*/  FSETP.GTU.FTZ.AND P0, PT, |R2|, +INF , PT ;  /* 0x7f8000000200780b */ /* 0x000fe40003f1c200 */
[----:B------:R-:W-:-:S04]  /*07d0*/  FSETP.GTU.FTZ.AND P1, PT, |R3|, +INF , PT ;  /* 0x7f8000000300780b */ /* 0x000fc80003f3c200 */
[----:B------:R-:W-:-:S13]  /*07e0*/  PLOP3.LUT P0, PT, P0, P1, PT, 0xf8, 0x8f ;  /* 0x00000000008f781c */ /* 0x000fda0000703f70 */
[----:B------:R-:W-:Y:S05]  /*07f0*/  @P0 BRA `(.L_x_8) ;  /* 0x00000004004c0947 */ /* 0x000fea0003800000 */
[----:B------:R-:W-:-:S13]  /*0800*/  LOP3.LUT P0, RZ, R3, 0x7fffffff, R2, 0xc8, !PT ;  /* 0x7fffffff03ff7812 */ /* 0x000fda000780c802 */
[----:B------:R-:W-:Y:S05]  /*0810*/  @!P0 BRA `(.L_x_9) ;  /* 0x00000004003c8947 */ /* 0x000fea0003800000 */
[C---:B------:R-:W-:Y:S02]  /*0820*/  FSETP.NEU.FTZ.AND P2, PT, |R2|.reuse, +INF , PT ;  /* 0x7f8000000200780b */ /* 0x040fe40003f5d200 */
[----:B------:R-:W-:Y:S02]  /*0830*/  FSETP.NEU.FTZ.AND P1, PT, |R3|, +INF , PT ;  /* 0x7f8000000300780b */ /* 0x000fe40003f3d200 */
[----:B------:R-:W-:-:S11]  /*0840*/  FSETP.NEU.FTZ.AND P0, PT, |R2|, +INF , PT ;  /* 0x7f8000000200780b */ /* 0x000fd60003f1d200 */
[----:B------:R-:W-:Y:S05]  /*0850*/  @!P1 BRA !P2, `(.L_x_9) ;  /* 0x00000004002c9947 */ /* 0x000fea0005000000 */
[----:B------:R-:W-:-:S04]  /*0860*/  LOP3.LUT P2, RZ, R2, 0x7fffffff, RZ, 0xc0, !PT ;  /* 0x7fffffff02ff7812 */ /* 0x000fc8000784c0ff */
[----:B------:R-:W-:-:S13]  /*0870*/  PLOP3.LUT P1, PT, P1, P2, PT, 0x2f, 0xf2 ;  /* 0x0000000000f2781c */ /* 0x000fda0000f24577 */
[----:B------:R-:W-:Y:S05]  /*0880*/  @P1 BRA `(.L_x_10) ;  /* 0x0000000400181947 */ /* 0x000fea0003800000 */
[----:B------:R-:W-:-:S04]  /*0890*/  LOP3.LUT P1, RZ, R3, 0x7fffffff, RZ, 0xc0, !PT ;  /* 0x7fffffff03ff7812 */ /* 0x000fc8000782c0ff */
[----:B------:R-:W-:-:S13]  /*08a0*/  PLOP3.LUT P0, PT, P0, P1, PT, 0x2f, 0xf2 ;  /* 0x0000000000f2781c */ /* 0x000fda0000702577 */
[----:B------:R-:W-:Y:S05]  /*08b0*/  @P0 BRA `(.L_x_11) ;  /* 0x0000000400000947 */ /* 0x000fea0003800000 */
[----:B------:R-:W-:Y:S02]  /*08c0*/  ISETP.GE.AND P0, PT, R13, RZ, PT ;  /* 0x000000ff0d00720c */ /* 0x000fe40003f06270 */
[----:B------:R-:W-:-:S11]  /*08d0*/  ISETP.GE.AND P1, PT, R14, RZ, PT ;  /* 0x000000ff0e00720c */ /* 0x000fd60003f26270 */
[----:B------:R-:W-:Y:S01]  /*08e0*/  @P0 MOV R9, RZ ;  /* 0x000000ff00090202 */ /* 0x000fe20000000f00 */
[----:B------:R-:W-:Y:S02]  /*08f0*/  @!P0 IMAD.MOV.U32 R9, RZ, RZ, -0x40 ;  /* 0xffffffc0ff098424 */ /* 0x000fe400078e00ff */
[----:B------:R-:W-:Y:S01]  /*0900*/  @!P0 FFMA R2, R2, 1.84467440737095516160e+19, RZ ;  /* 0x5f80000002028823 */ /* 0x000fe200000000ff */
[----:B------:R-:W-:Y:S01]  /*0910*/  @!P1 FFMA R3, R3, 1.84467440737095516160e+19, RZ ;  /* 0x5f80000003039823 */ /* 0x000fe200000000ff */
[----:B------:R-:W-:-:S07]  /*0920*/  @!P1 VIADD R9, R9, 0x40 ;  /* 0x0000004009099836 */ /* 0x000fce0000000000 */
.L_x_7:
[----:B------:R-:W-:Y:S01]  /*0930*/  LEA R14, R11, 0xc0800000, 0x17 ;  /* 0xc08000000b0e7811 */ /* 0x000fe200078eb8ff */
[----:B------:R-:W-:Y:S04]  /*0940*/  BSSY.RECONVERGENT B2, `(.L_x_12) ;  /* 0x0000036000027945 */ /* 0x000fe80003800200 */
[----:B------:R-:W-:Y:S02]  /*0950*/  IMAD.IADD R14, R3, 0x1, -R14 ;  /* 0x00000001030e7824 */ /* 0x000fe400078e0a0e */
[----:B------:R-:W-:Y:S02]  /*0960*/  VIADD R3, R16, 0xffffff81 ;  /* 0xffffff8110037836 */ /* 0x000fe40000000000 */
[----:B------:R0:W1:Y:S01]  /*0970*/  MUFU.RCP R13, R14 ;  /* 0x0000000e000d7308 */ /* 0x0000620000001000 */
[----:B------:R-:W-:Y:S01]  /*0980*/  FADD.FTZ R15, -R14, -RZ ;  /* 0x800000ff0e0f7221 */ /* 0x000fe20000010100 */
[C---:B------:R-:W-:Y:S01]  /*0990*/  IMAD R2, R3.reuse, -0x800000, R2 ;  /* 0xff80000003027824 */ /* 0x040fe200078e0202 */
[----:B0-----:R-:W-:-:S04]  /*09a0*/  IADD3 R14, PT, PT, R3, 0x7f, -R11 ;  /* 0x0000007f030e7810 */ /* 0x001fc80007ffe80b */
[----:B------:R-:W-:Y:S01]  /*09b0*/  IADD3 R14, PT, PT, R14, R9, RZ ;  /* 0x000000090e0e7210 */ /* 0x000fe20007ffe0ff */
[----:B-1----:R-:W-:-:S04]  /*09c0*/  FFMA R16, R13, R15, 1 ;  /* 0x3f8000000d107423 */ /* 0x002fc8000000000f */
[----:B------:R-:W-:-:S04]  /*09d0*/  FFMA R18, R13, R16, R13 ;  /* 0x000000100d127223 */ /* 0x000fc8000000000d */
[----:B------:R-:W-:-:S04]  /*09e0*/  FFMA R13, R2, R18, RZ ;  /* 0x00000012020d7223 */ /* 0x000fc800000000ff */
[----:B------:R-:W-:-:S04]  /*09f0*/  FFMA R16, R15, R13, R2 ;  /* 0x0000000d0f107223 */ /* 0x000fc80000000002 */
[----:B------:R-:W-:-:S04]  /*0a00*/  FFMA R13, R18, R16, R13 ;  /* 0x00000010120d7223 */ /* 0x000fc8000000000d */
[----:B------:R-:W-:-:S04]  /*0a10*/  FFMA R16, R15, R13, R2 ;  /* 0x0000000d0f107223 */ /* 0x000fc80000000002 */
[----:B------:R-:W-:-:S05]  /*0a20*/  FFMA R2, R18, R16, R13 ;  /* 0x0000001012027223 */ /* 0x000fca000000000d */
[----:B------:R-:W-:-:S04]  /*0a30*/  SHF.R.U32.HI R3, RZ, 0x17, R2 ;  /* 0x00000017ff037819 */ /* 0x000fc80000011602 */
[----:B------:R-:W-:-:S05]  /*0a40*/  LOP3.LUT R3, R3, 0xff, RZ, 0xc0, !PT ;  /* 0x000000ff03037812 */ /* 0x000fca00078ec0ff */
[----:B------:R-:W-:-:S04]  /*0a50*/  IMAD.IADD R11, R3, 0x1, R14 ;  /* 0x00000001030b7824 */ /* 0x000fc800078e020e */
[----:B------:R-:W-:-:S05]  /*0a60*/  VIADD R3, R11, 0xffffffff ;  /* 0xffffffff0b037836 */ /* 0x000fca0000000000 */
[----:B------:R-:W-:-:S13]  /*0a70*/  ISETP.GE.U32.AND P0, PT, R3, 0xfe, PT ;  /* 0x000000fe0300780c */ /* 0x000fda0003f06070 */
[----:B------:R-:W-:Y:S05]  /*0a80*/  @!P0 BRA `(.L_x_13) ;  /* 0x0000000000808947 */ /* 0x000fea0003800000 */
[----:B------:R-:W-:-:S13]  /*0a90*/  ISETP.GT.AND P0, PT, R11, 0xfe, PT ;  /* 0x000000fe0b00780c */ /* 0x000fda0003f04270 */
[----:B------:R-:W-:Y:S05]  /*0aa0*/  @P0 BRA `(.L_x_14) ;  /* 0x00000000006c0947 */ /* 0x000fea0003800000 */
[----:B------:R-:W-:-:S13]  /*0ab0*/  ISETP.GE.AND P0, PT, R11, 0x1, PT ;  /* 0x000000010b00780c */ /* 0x000fda0003f06270 */
[----:B------:R-:W-:Y:S05]  /*0ac0*/  @P0 BRA `(.L_x_15) ;  /* 0x0000000000740947 */ /* 0x000fea0003800000 */
[----:B------:R-:W-:Y:S02]  /*0ad0*/  ISETP.GE.AND P0, PT, R11, -0x18, PT ;  /* 0xffffffe80b00780c */ /* 0x000fe40003f06270 */
[----:B------:R-:W-:-:S11]  /*0ae0*/  LOP3.LUT R2, R2, 0x80000000, RZ, 0xc0, !PT ;  /* 0x8000000002027812 */ /* 0x000fd600078ec0ff */
[----:B------:R-:W-:Y:S05]  /*0af0*/  @!P0 BRA `(.L_x_15) ;  /* 0x0000000000688947 */ /* 0x000fea0003800000 */
[CCC-:B------:R-:W-:Y:S01]  /*0b00*/  FFMA.RZ R3, R18.reuse, R16.reuse, R13.reuse ;  /* 0x0000001012037223 */ /* 0x1c0fe2000000c00d */
[CCC-:B------:R-:W-:Y:S01]  /*0b10*/  FFMA.RM R14, R18.reuse, R16.reuse, R13.reuse ;  /* 0x00000010120e7223 */ /* 0x1c0fe2000000400d */
[C---:B------:R-:W-:Y:S02]  /*0b20*/  ISETP.NE.AND P2, PT, R11.reuse, RZ, PT ;  /* 0x000000ff0b00720c */ /* 0x040fe40003f45270 */
[----:B------:R-:W-:Y:S02]  /*0b30*/  ISETP.NE.AND P1, PT, R11, RZ, PT ;  /* 0x000000ff0b00720c */ /* 0x000fe40003f25270 */
[----:B------:R-:W-:Y:S01]  /*0b40*/  LOP3.LUT R9, R3, 0x7fffff, RZ, 0xc0, !PT ;  /* 0x007fffff03097812 */ /* 0x000fe200078ec0ff */
[----:B------:R-:W-:Y:S01]  /*0b50*/  FFMA.RP R3, R18, R16, R13 ;  /* 0x0000001012037223 */ /* 0x000fe2000000800d */
[----:B------:R-:W-:Y:S02]  /*0b60*/  VIADD R16, R11, 0x20 ;  /* 0x000000200b107836 */ /* 0x000fe40000000000 */
[----:B------:R-:W-:Y:S01]  /*0b70*/  LOP3.LUT R9, R9, 0x800000, RZ, 0xfc, !PT ;  /* 0x0080000009097812 */ /* 0x000fe200078efcff */
[----:B------:R-:W-:Y:S01]  /*0b80*/  IMAD.MOV R11, RZ, RZ, -R11 ;  /* 0x000000ffff0b7224 */ /* 0x000fe200078e0a0b */
[----:B------:R-:W-:-:S02]  /*0b90*/  FSETP.NEU.FTZ.AND P0, PT, R3, R14, PT ;  /* 0x0000000e0300720b */ /* 0x000fc40003f1d000 */
[----:B------:R-:W-:Y:S02]  /*0ba0*/  SHF.L.U32 R16, R9, R16, RZ ;  /* 0x0000001009107219 */ /* 0x000fe400000006ff */
[----:B------:R-:W-:Y:S02]  /*0bb0*/  SEL R14, R11, RZ, P2 ;  /* 0x000000ff0b0e7207 */ /* 0x000fe40001000000 */
[----:B------:R-:W-:Y:S02]  /*0bc0*/  ISETP.NE.AND P1, PT, R16, RZ, P1 ;  /* 0x000000ff1000720c */ /* 0x000fe40000f25270 */
[----:B------:R-:W-:Y:S02]  /*0bd0*/  SHF.R.U32.HI R14, RZ, R14, R9 ;  /* 0x0000000eff0e7219 */ /* 0x000fe40000011609 */
[----:B------:R-:W-:Y:S02]  /*0be0*/  PLOP3.LUT P0, PT, P0, P1, PT, 0xf8, 0x8f ;  /* 0x00000000008f781c */ /* 0x000fe40000703f70 */
[----:B------:R-:W-:-:S02]  /*0bf0*/  SHF.R.U32.HI R16, RZ, 0x1, R14 ;  /* 0x00000001ff107819 */ /* 0x000fc4000001160e */
[----:B------:R-:W-:-:S04]  /*0c00*/  SEL R3, RZ, 0x1, !P0 ;  /* 0x00000001ff037807 */ /* 0x000fc80004000000 */
[----:B------:R-:W-:-:S04]  /*0c10*/  LOP3.LUT R3, R3, 0x1, R16, 0xf8, !PT ;  /* 0x0000000103037812 */ /* 0x000fc800078ef810 */
[----:B------:R-:W-:-:S04]  /*0c20*/  LOP3.LUT R3, R3, R14, RZ, 0xc0, !PT ;  /* 0x0000000e03037212 */ /* 0x000fc800078ec0ff */
[----:B------:R-:W-:-:S04]  /*0c30*/  IADD3 R3, PT, PT, R16, R3, RZ ;  /* 0x0000000310037210 */ /* 0x000fc80007ffe0ff */
[----:B------:R-:W-:Y:S01]  /*0c40*/  LOP3.LUT R2, R3, R2, RZ, 0xfc, !PT ;  /* 0x0000000203027212 */ /* 0x000fe200078efcff */
[----:B------:R-:W-:Y:S06]  /*0c50*/  BRA `(.L_x_15) ;  /* 0x0000000000107947 */ /* 0x000fec0003800000 */
.L_x_14:
[----:B------:R-:W-:-:S04]  /*0c60*/  LOP3.LUT R2, R2, 0x80000000, RZ, 0xc0, !PT ;  /* 0x8000000002027812 */ /* 0x000fc800078ec0ff */
[----:B------:R-:W-:Y:S01]  /*0c70*/  LOP3.LUT R2, R2, 0x7f800000, RZ, 0xfc, !PT ;  /* 0x7f80000002027812 */ /* 0x000fe200078efcff */
[----:B------:R-:W-:Y:S06]  /*0c80*/  BRA `(.L_x_15) ;  /* 0x0000000000047947 */ /* 0x000fec0003800000 */
.L_x_13:
[----:B------:R-:W-:-:S07]  /*0c90*/  IMAD R2, R14, 0x800000, R2 ;  /* 0x008000000e027824 */ /* 0x000fce00078e0202 */
.L_x_15:
[----:B------:R-:W-:Y:S05]  /*0ca0*/  BSYNC.RECONVERGENT B2 ;  /* 0x0000000000027941 */ /* 0x000fea0003800200 */
.L_x_12:
[----:B------:R-:W-:Y:S05]  /*0cb0*/  BRA `(.L_x_16) ;  /* 0x0000000000207947 */ /* 0x000fea0003800000 */
.L_x_11:
[----:B------:R-:W-:-:S04]  /*0cc0*/  LOP3.LUT R2, R3, 0x80000000, R2, 0x48, !PT ;  /* 0x8000000003027812 */ /* 0x000fc800078e4802 */
[----:B------:R-:W-:Y:S01]  /*0cd0*/  LOP3.LUT R2, R2, 0x7f800000, RZ, 0xfc, !PT ;  /* 0x7f80000002027812 */ /* 0x000fe200078efcff */
[----:B------:R-:W-:Y:S06]  /*0ce0*/  BRA `(.L_x_16) ;  /* 0x0000000000147947 */ /* 0x000fec0003800000 */
.L_x_10:
[----:B------:R-:W-:Y:S01]  /*0cf0*/  LOP3.LUT R2, R3, 0x80000000, R2, 0x48, !PT ;  /* 0x8000000003027812 */ /* 0x000fe200078e4802 */
[----:B------:R-:W-:Y:S06]  /*0d00*/  BRA `(.L_x_16) ;  /* 0x00000000000c7947 */ /* 0x000fec0003800000 */
.L_x_9:
[----:B------:R-:W0:Y:S01]  /*0d10*/  MUFU.RSQ R2, -QNAN ;  /* 0xffc0000000027908 */ /* 0x000e220000001400 */
[----:B------:R-:W-:Y:S05]  /*0d20*/  BRA `(.L_x_16) ;  /* 0x0000000000047947 */ /* 0x000fea0003800000 */
.L_x_8:
[----:B------:R-:W-:-:S07]  /*0d30*/  FADD.FTZ R2, R2, R3 ;  /* 0x0000000302027221 */ /* 0x000fce0000010000 */
.L_x_16:
[----:B------:R-:W-:Y:S05]  /*0d40*/  BSYNC.RECONVERGENT B1 ;  /* 0x0000000000017941 */ /* 0x000fea0003800200 */
.L_x_6:
[----:B------:R-:W-:-:S04]  /*0d50*/  IMAD.MOV.U32 R13, RZ, RZ, 0x0 ;  /* 0x00000000ff0d7424 */ /* 0x000fc800078e00ff */
[----:B0-----:R-:W-:Y:S05]  /*0d60*/  RET.REL.NODEC R12 `(_Z29nearestNeighbourInterpolationPK6CPixelPS_PK5SSizeS5_) ;  /* 0xfffffff00ca47950 */ /* 0x001fea0003c3ffff */
.L_x_17:
[----:B------:R-:W-:-:S00]  /*0d70*/  BRA `(.L_x_17) ;  /* 0xfffffffc00fc7947 */ /* 0x000fc0000383ffff */
[----:B------:R-:W-:-:S00]  /*0d80*/  NOP ;  /* 0x0000000000007918 */ /* 0x000fc00000000000 */
[----:B------:R-:W-:-:S00]  /*0d90*/  NOP ;  /* 0x0000000000007918 */ /* 0x000fc00000000000 */
[----:B------:R-:W-:-:S00]  /*0da0*/  NOP ;  /* 0x0000000000007918 */ /* 0x000fc00000000000 */
[----:B------:R-:W-:-:S00]  /*0db0*/  NOP ;  /* 0x0000000000007918 */ /* 0x000fc00000000000 */
[----:B------:R-:W-:-:S00]  /*0dc0*/  NOP ;  /* 0x0000000000007918 */ /* 0x000fc00000000000 */
[----:B------:R-:W-:-:S00]  /*0dd0*/  NOP ;  /* 0x0000000000007918 */ /* 0x000fc00000000000 */
[----:B------:R-:W-:-:S00]  /*0de0*/  NOP ;  /* 0x0000000000007918 */ /* 0x000fc00000000000 */
[----:B------:R-:W-:-:S00]  /*0df0*/  NOP ;  /* 0x0000000000007918 */ /* 0x000fc00000000000 */
.L_x_18:


//--------------------- .nv.shared.reserved.0     --------------------------
	.section	.nv.shared.reserved.0,"aw",@nobits
	.weak		__nv_reservedSMEM_offset_0_alias
	.size		__nv_reservedSMEM_offset_0_alias, 0, 64
	.other		__nv_reservedSMEM_offset_0_alias,@"STO_CUDA_RESERVED_SHARED STV_DEFAULT"
__nv_reservedSMEM_offset_0_alias:
	.zero		0
	.zero		64


//--------------------- .nv.constant0._Z29nearestNeighbourInterpolationPK6CPixelPS_PK5SSizeS5_ --------------------------
	.section	.nv.constant0._Z29nearestNeighbourInterpolationPK6CPixelPS_PK5SSizeS5_,"a",@progbits
	.sectionflags	@""
	.align	4
.nv.constant0._Z29nearestNeighbourInterpolationPK6CPixelPS_PK5SSizeS5_:
	.zero		928


//--------------------- SYMBOLS --------------------------

	.type		.nv.reservedSmem.offset0,@object
	.size		.nv.reservedSmem.offset0,0x4
